	.headerflags	@"EF_CUDA_TEXMODE_UNIFIED EF_CUDA_64BIT_ADDRESS EF_CUDA_ACCELERATORS EF_CUDA_SM90 EF_CUDA_VIRTUAL_SM(EF_CUDA_SM90)"
	.elftype	@"ET_EXEC"


//--------------------- .nv.info                  --------------------------
	.section	.nv.info,"",@"SHT_CUDA_INFO"
	.align	4


	//----- nvinfo : EIATTR_REGCOUNT
	.align		4
        /*0000*/ 	.byte	0x04, 0x2f
        /*0002*/ 	.short	(.L_3 - .L_2)
	.align		4
.L_2:
        /*0004*/ 	.word	index@(triton_poi_fused_cat_27)
        /*0008*/ 	.word	0x00000030


	//----- nvinfo : EIATTR_MIN_STACK_SIZE
	.align		4
.L_3:
        /*000c*/ 	.byte	0x04, 0x12
        /*000e*/ 	.short	(.L_5 - .L_4)
	.align		4
.L_4:
        /*0010*/ 	.word	index@(triton_poi_fused_cat_27)
        /*0014*/ 	.word	0x00000000


	//----- nvinfo : EIATTR_FRAME_SIZE
	.align		4
.L_5:
        /*0018*/ 	.byte	0x04, 0x11
        /*001a*/ 	.short	(.L_7 - .L_6)
	.align		4
.L_6:
        /*001c*/ 	.word	index@(triton_poi_fused_cat_27)
        /*0020*/ 	.word	0x00000000


	//----- nvinfo : EIATTR_MIN_STACK_SIZE
	.align		4
.L_7:
        /*0024*/ 	.byte	0x04, 0x12
        /*0026*/ 	.short	(.L_9 - .L_8)
	.align		4
.L_8:
        /*0028*/ 	.word	index@(triton_poi_fused_cat_27)
        /*002c*/ 	.word	0x00000000
.L_9:


//--------------------- .nv.info.triton_poi_fused_cat_27 --------------------------
	.section	.nv.info.triton_poi_fused_cat_27,"",@"SHT_CUDA_INFO"
	.sectionflags	@""
	.align	4


	//----- nvinfo : EIATTR_CUDA_API_VERSION
	.align		4
        /*0000*/ 	.byte	0x04, 0x37
        /*0002*/ 	.short	(.L_11 - .L_10)
.L_10:
        /*0004*/ 	.word	0x0000007c


	//----- nvinfo : EIATTR_KPARAM_INFO
	.align		4
.L_11:
        /*0008*/ 	.byte	0x04, 0x17
        /*000a*/ 	.short	(.L_13 - .L_12)
.L_12:
        /*000c*/ 	.word	0x00000000
        /*0010*/ 	.short	0x0015
        /*0012*/ 	.short	0x00a8
        /*0014*/ 	.byte	0x00, 0xf0, 0x11, 0x00


	//----- nvinfo : EIATTR_KPARAM_INFO
	.align		4
.L_13:
        /*0018*/ 	.byte	0x04, 0x17
        /*001a*/ 	.short	(.L_15 - .L_14)
.L_14:
        /*001c*/ 	.word	0x00000000
        /*0020*/ 	.short	0x0014
        /*0022*/ 	.short	0x00a0
        /*0024*/ 	.byte	0x00, 0xf4, 0x21, 0x00


	//----- nvinfo : EIATTR_KPARAM_INFO
	.align		4
.L_15:
        /*0028*/ 	.byte	0x04, 0x17
        /*002a*/ 	.short	(.L_17 - .L_16)
.L_16:
        /*002c*/ 	.word	0x00000000
        /*0030*/ 	.short	0x0013
        /*0032*/ 	.short	0x0098
        /*0034*/ 	.byte	0x00, 0xf4, 0x21, 0x00


	//----- nvinfo : EIATTR_KPARAM_INFO
	.align		4
.L_17:
        /*0038*/ 	.byte	0x04, 0x17
        /*003a*/ 	.short	(.L_19 - .L_18)
.L_18:
        /*003c*/ 	.word	0x00000000
        /*0040*/ 	.short	0x0012
        /*0042*/ 	.short	0x0090
        /*0044*/ 	.byte	0x00, 0xf4, 0x21, 0x00


	//----- nvinfo : EIATTR_KPARAM_INFO
	.align		4
.L_19:
        /*0048*/ 	.byte	0x04, 0x17
        /*004a*/ 	.short	(.L_21 - .L_20)
.L_20:
        /*004c*/ 	.word	0x00000000
        /*0050*/ 	.short	0x0011
        /*0052*/ 	.short	0x0088
        /*0054*/ 	.byte	0x00, 0xf4, 0x21, 0x00


	//----- nvinfo : EIATTR_KPARAM_INFO
	.align		4
.L_21:
        /*0058*/ 	.byte	0x04, 0x17
        /*005a*/ 	.short	(.L_23 - .L_22)
.L_22:
        /*005c*/ 	.word	0x00000000
        /*0060*/ 	.short	0x0010
        /*0062*/ 	.short	0x0080
        /*0064*/ 	.byte	0x00, 0xf4, 0x21, 0x00


	//----- nvinfo : EIATTR_KPARAM_INFO
	.align		4
.L_23:
        /*0068*/ 	.byte	0x04, 0x17
        /*006a*/ 	.short	(.L_25 - .L_24)
.L_24:
        /*006c*/ 	.word	0x00000000
        /*0070*/ 	.short	0x000f
        /*0072*/ 	.short	0x0078
        /*0074*/ 	.byte	0x00, 0xf4, 0x21, 0x00


	//----- nvinfo : EIATTR_KPARAM_INFO
	.align		4
.L_25:
        /*0078*/ 	.byte	0x04, 0x17
        /*007a*/ 	.short	(.L_27 - .L_26)
.L_26:
        /*007c*/ 	.word	0x00000000
        /*0080*/ 	.short	0x000e
        /*0082*/ 	.short	0x0070
        /*0084*/ 	.byte	0x00, 0xf4, 0x21, 0x00


	//----- nvinfo : EIATTR_KPARAM_INFO
	.align		4
.L_27:
        /*0088*/ 	.byte	0x04, 0x17
        /*008a*/ 	.short	(.L_29 - .L_28)
.L_28:
        /*008c*/ 	.word	0x00000000
        /*0090*/ 	.short	0x000d
        /*0092*/ 	.short	0x0068
        /*0094*/ 	.byte	0x00, 0xf4, 0x21, 0x00


	//----- nvinfo : EIATTR_KPARAM_INFO
	.align		4
.L_29:
        /*0098*/ 	.byte	0x04, 0x17
        /*009a*/ 	.short	(.L_31 - .L_30)
.L_30:
        /*009c*/ 	.word	0x00000000
        /*00a0*/ 	.short	0x000c
        /*00a2*/ 	.short	0x0060
        /*00a4*/ 	.byte	0x00, 0xf4, 0x21, 0x00


	//----- nvinfo : EIATTR_KPARAM_INFO
	.align		4
.L_31:
        /*00a8*/ 	.byte	0x04, 0x17
        /*00aa*/ 	.short	(.L_33 - .L_32)
.L_32:
        /*00ac*/ 	.word	0x00000000
        /*00b0*/ 	.short	0x000b
        /*00b2*/ 	.short	0x0058
        /*00b4*/ 	.byte	0x00, 0xf4, 0x21, 0x00


	//----- nvinfo : EIATTR_KPARAM_INFO
	.align		4
.L_33:
        /*00b8*/ 	.byte	0x04, 0x17
        /*00ba*/ 	.short	(.L_35 - .L_34)
.L_34:
        /*00bc*/ 	.word	0x00000000
        /*00c0*/ 	.short	0x000a
        /*00c2*/ 	.short	0x0050
        /*00c4*/ 	.byte	0x00, 0xf4, 0x21, 0x00


	//----- nvinfo : EIATTR_KPARAM_INFO
	.align		4
.L_35:
        /*00c8*/ 	.byte	0x04, 0x17
        /*00ca*/ 	.short	(.L_37 - .L_36)
.L_36:
        /*00cc*/ 	.word	0x00000000
        /*00d0*/ 	.short	0x0009
        /*00d2*/ 	.short	0x0048
        /*00d4*/ 	.byte	0x00, 0xf4, 0x21, 0x00


	//----- nvinfo : EIATTR_KPARAM_INFO
	.align		4
.L_37:
        /*00d8*/ 	.byte	0x04, 0x17
        /*00da*/ 	.short	(.L_39 - .L_38)
.L_38:
        /*00dc*/ 	.word	0x00000000
        /*00e0*/ 	.short	0x0008
        /*00e2*/ 	.short	0x0040
        /*00e4*/ 	.byte	0x00, 0xf4, 0x21, 0x00


	//----- nvinfo : EIATTR_KPARAM_INFO
	.align		4
.L_39:
        /*00e8*/ 	.byte	0x04, 0x17
        /*00ea*/ 	.short	(.L_41 - .L_40)
.L_40:
        /*00ec*/ 	.word	0x00000000
        /*00f0*/ 	.short	0x0007
        /*00f2*/ 	.short	0x0038
        /*00f4*/ 	.byte	0x00, 0xf4, 0x21, 0x00


	//----- nvinfo : EIATTR_KPARAM_INFO
	.align		4
.L_41:
        /*00f8*/ 	.byte	0x04, 0x17
        /*00fa*/ 	.short	(.L_43 - .L_42)
.L_42:
        /*00fc*/ 	.word	0x00000000
        /*0100*/ 	.short	0x0006
        /*0102*/ 	.short	0x0030
        /*0104*/ 	.byte	0x00, 0xf4, 0x21, 0x00


	//----- nvinfo : EIATTR_KPARAM_INFO
	.align		4
.L_43:
        /*0108*/ 	.byte	0x04, 0x17
        /*010a*/ 	.short	(.L_45 - .L_44)
.L_44:
        /*010c*/ 	.word	0x00000000
        /*0110*/ 	.short	0x0005
        /*0112*/ 	.short	0x0028
        /*0114*/ 	.byte	0x00, 0xf4, 0x21, 0x00


	//----- nvinfo : EIATTR_KPARAM_INFO
	.align		4
.L_45:
        /*0118*/ 	.byte	0x04, 0x17
        /*011a*/ 	.short	(.L_47 - .L_46)
.L_46:
        /*011c*/ 	.word	0x00000000
        /*0120*/ 	.short	0x0004
        /*0122*/ 	.short	0x0020
        /*0124*/ 	.byte	0x00, 0xf4, 0x21, 0x00


	//----- nvinfo : EIATTR_KPARAM_INFO
	.align		4
.L_47:
        /*0128*/ 	.byte	0x04, 0x17
        /*012a*/ 	.short	(.L_49 - .L_48)
.L_48:
        /*012c*/ 	.word	0x00000000
        /*0130*/ 	.short	0x0003
        /*0132*/ 	.short	0x0018
        /*0134*/ 	.byte	0x00, 0xf4, 0x21, 0x00


	//----- nvinfo : EIATTR_KPARAM_INFO
	.align		4
.L_49:
        /*0138*/ 	.byte	0x04, 0x17
        /*013a*/ 	.short	(.L_51 - .L_50)
.L_50:
        /*013c*/ 	.word	0x00000000
        /*0140*/ 	.short	0x0002
        /*0142*/ 	.short	0x0010
        /*0144*/ 	.byte	0x00, 0xf4, 0x21, 0x00


	//----- nvinfo : EIATTR_KPARAM_INFO
	.align		4
.L_51:
        /*0148*/ 	.byte	0x04, 0x17
        /*014a*/ 	.short	(.L_53 - .L_52)
.L_52:
        /*014c*/ 	.word	0x00000000
        /*0150*/ 	.short	0x0001
        /*0152*/ 	.short	0x0008
        /*0154*/ 	.byte	0x00, 0xf4, 0x21, 0x00


	//----- nvinfo : EIATTR_KPARAM_INFO
	.align		4
.L_53:
        /*0158*/ 	.byte	0x04, 0x17
        /*015a*/ 	.short	(.L_55 - .L_54)
.L_54:
        /*015c*/ 	.word	0x00000000
        /*0160*/ 	.short	0x0000
        /*0162*/ 	.short	0x0000
        /*0164*/ 	.byte	0x00, 0xf4, 0x21, 0x00


	//----- nvinfo : EIATTR_SPARSE_MMA_MASK
	.align		4
.L_55:
        /*0168*/ 	.byte	0x03, 0x50
        /*016a*/ 	.short	0x0000


	//----- nvinfo : EIATTR_MAXREG_COUNT
	.align		4
        /*016c*/ 	.byte	0x03, 0x1b
        /*016e*/ 	.short	0x00ff


	//----- nvinfo : EIATTR_EXIT_INSTR_OFFSETS
	.align		4
        /*0170*/ 	.byte	0x04, 0x1c
        /*0172*/ 	.short	(.L_57 - .L_56)


	//   ....[0]....
.L_56:
        /*0174*/ 	.word	0x00001260


	//----- nvinfo : EIATTR_REQNTID
	.align		4
.L_57:
        /*0178*/ 	.byte	0x04, 0x10
        /*017a*/ 	.short	(.L_59 - .L_58)
.L_58:
        /*017c*/ 	.word	0x00000100
        /*0180*/ 	.word	0x00000001
        /*0184*/ 	.word	0x00000001


	//----- nvinfo : EIATTR_CBANK_PARAM_SIZE
	.align		4
.L_59:
        /*0188*/ 	.byte	0x03, 0x19
        /*018a*/ 	.short	0x00ac


	//----- nvinfo : EIATTR_PARAM_CBANK
	.align		4
        /*018c*/ 	.byte	0x04, 0x0a
        /*018e*/ 	.short	(.L_61 - .L_60)
	.align		4
.L_60:
        /*0190*/ 	.word	index@(.nv.constant0.triton_poi_fused_cat_27)
        /*0194*/ 	.short	0x0210
        /*0196*/ 	.short	0x00ac


	//----- nvinfo : EIATTR_SW_WAR
	.align		4
.L_61:
        /*0198*/ 	.byte	0x04, 0x36
        /*019a*/ 	.short	(.L_63 - .L_62)
.L_62:
        /*019c*/ 	.word	0x00000008
.L_63:


//--------------------- .nv.callgraph             --------------------------
	.section	.nv.callgraph,"",@"SHT_CUDA_CALLGRAPH"
	.align	4
	.sectionentsize	8
	.align		4
        /*0000*/ 	.word	0x00000000
	.align		4
        /*0004*/ 	.word	0xffffffff
	.align		4
        /*0008*/ 	.word	0x00000000
	.align		4
        /*000c*/ 	.word	0xfffffffe
	.align		4
        /*0010*/ 	.word	0x00000000
	.align		4
        /*0014*/ 	.word	0xfffffffd
	.align		4
        /*0018*/ 	.word	0x00000000
	.align		4
        /*001c*/ 	.word	0xfffffffc


//--------------------- .nv.constant4             --------------------------
	.section	.nv.constant4,"a",@progbits
	.align	8
	.align		8
.nv.constant4:
        /*0000*/ 	.dword	_$_str
	.align		8
        /*0008*/ 	.dword	_$_str_$_2


//--------------------- .text.triton_poi_fused_cat_27 --------------------------
	.section	.text.triton_poi_fused_cat_27,"ax",@progbits
	.align	128
        .global         triton_poi_fused_cat_27
        .type           triton_poi_fused_cat_27,@function
        .size           triton_poi_fused_cat_27,(.L_x_1 - triton_poi_fused_cat_27)
        .other          triton_poi_fused_cat_27,@"STO_CUDA_ENTRY STV_DEFAULT"
triton_poi_fused_cat_27:
.text.triton_poi_fused_cat_27:
[----:B------:R-:W-:Y:S01]  /*0000*/  LDC R1, c[0x0][0x28] ;  /* 0x00000a00ff017b82 */ /* 0x000fe20000000800 */
[----:B------:R-:W1:Y:S01]  /*0010*/  S2R R0, SR_TID.X ;  /* 0x0000000000007919 */ /* 0x000e620000002100 */
[----:B------:R-:W-:Y:S01]  /*0020*/  CS2R R14, SRZ ;  /* 0x00000000000e7805 */ /* 0x000fe2000001ff00 */
[----:B------:R-:W-:-:S05]  /*0030*/  ULDC.64 UR4, c[0x0][0x208] ;  /* 0x0000820000047ab9 */ /* 0x000fca0000000a00 */
[----:B------:R-:W2:Y:S01]  /*0040*/  LDC.64 R16, c[0x0][0x248] ;  /* 0x00009200ff107b82 */ /* 0x000ea20000000a00 */
[----:B------:R-:W3:Y:S01]  /*0050*/  S2R R3, SR_CTAID.X ;  /* 0x0000000000037919 */ /* 0x000ee20000002500 */
[----:B------:R-:W-:Y:S02]  /*0060*/  CS2R R12, SRZ ;  /* 0x00000000000c7805 */ /* 0x000fe4000001ff00 */
[----:B------:R-:W-:-:S04]  /*0070*/  CS2R R10, SRZ ;  /* 0x00000000000a7805 */ /* 0x000fc8000001ff00 */
[----:B------:R-:W4:Y:S01]  /*0080*/  LDC.64 R18, c[0x0][0x270] ;  /* 0x00009c00ff127b82 */ /* 0x000f220000000a00 */
[----:B------:R-:W-:Y:S02]  /*0090*/  CS2R R30, SRZ ;  /* 0x00000000001e7805 */ /* 0x000fe4000001ff00 */
[----:B------:R-:W-:-:S05]  /*00a0*/  CS2R R32, SRZ ;  /* 0x0000000000207805 */ /* 0x000fca000001ff00 */
[----:B------:R-:W5:Y:S01]  /*00b0*/  LDC.64 R42, c[0x0][0x298] ;  /* 0x0000a600ff2a7b82 */ /* 0x000f620000000a00 */
[----:B------:R-:W-:-:S07]  /*00c0*/  CS2R R28, SRZ ;  /* 0x00000000001c7805 */ /* 0x000fce000001ff00 */
[----:B------:R-:W2:Y:S01]  /*00d0*/  LDC.64 R20, c[0x0][0x240] ;  /* 0x00009000ff147b82 */ /* 0x000ea20000000a00 */
[----:B-1----:R-:W-:Y:S01]  /*00e0*/  IMAD.SHL.U32 R0, R0, 0x2, RZ ;  /* 0x0000000200007824 */ /* 0x002fe200078e00ff */
[----:B------:R-:W-:Y:S01]  /*00f0*/  CS2R R24, SRZ ;  /* 0x0000000000187805 */ /* 0x000fe2000001ff00 */
[----:B------:R-:W-:-:S05]  /*0100*/  IMAD.MOV.U32 R45, RZ, RZ, RZ ;  /* 0x000000ffff2d7224 */ /* 0x000fca00078e00ff */
[----:B------:R-:W1:Y:S01]  /*0110*/  LDC.64 R40, c[0x0][0x230] ;  /* 0x00008c00ff287b82 */ /* 0x000e620000000a00 */
[----:B------:R-:W-:-:S05]  /*0120*/  LOP3.LUT R0, R0, 0x1fe, RZ, 0xc0, !PT ;  /* 0x000001fe00007812 */ /* 0x000fca00078ec0ff */
[----:B---3--:R-:W-:Y:S02]  /*0130*/  IMAD R4, R3, 0x200, R0 ;  /* 0x0000020003047824 */ /* 0x008fe400078e0200 */
[----:B------:R-:W3:Y:S02]  /*0140*/  LDC.64 R22, c[0x0][0x250] ;  /* 0x00009400ff167b82 */ /* 0x000ee40000000a00 */
[----:B------:R-:W-:-:S05]  /*0150*/  IMAD.HI R27, R4, 0x78787879, RZ ;  /* 0x78787879041b7827 */ /* 0x000fca00078e02ff */
[----:B------:R-:W-:Y:S01]  /*0160*/  SHF.R.U32.HI R0, RZ, 0x1f, R27 ;  /* 0x0000001fff007819 */ /* 0x000fe2000001161b */
[----:B------:R-:W1:Y:S03]  /*0170*/  LDC.64 R2, c[0x0][0x220] ;  /* 0x00008800ff027b82 */ /* 0x000e660000000a00 */
[----:B------:R-:W-:-:S04]  /*0180*/  LEA.HI.SX32 R5, R27, R0, 0x15 ;  /* 0x000000001b057211 */ /* 0x000fc800078faaff */
[----:B------:R-:W-:Y:S01]  /*0190*/  LEA.HI R6, R5, R5, RZ, 0x9 ;  /* 0x0000000505067211 */ /* 0x000fe200078f48ff */
[----:B------:R-:W2:Y:S03]  /*01a0*/  LDC.64 R36, c[0x0][0x228] ;  /* 0x00008a00ff247b82 */ /* 0x000ea60000000a00 */
[----:B------:R-:W-:-:S05]  /*01b0*/  LOP3.LUT R6, R6, 0xfffffe00, RZ, 0xc0, !PT ;  /* 0xfffffe0006067812 */ /* 0x000fca00078ec0ff */
[----:B------:R-:W-:-:S05]  /*01c0*/  IMAD.IADD R9, R5, 0x1, -R6 ;  /* 0x0000000105097824 */ /* 0x000fca00078e0a06 */
[C---:B------:R-:W-:Y:S01]  /*01d0*/  ISETP.GE.AND P0, PT, R9.reuse, 0xa0, PT ;  /* 0x000000a00900780c */ /* 0x040fe20003f06270 */
[----:B01----:R-:W-:-:S12]  /*01e0*/  IMAD.WIDE R2, R9, 0x4, R2 ;  /* 0x0000000409027825 */ /* 0x003fd800078e0202 */
[----:B------:R-:W3:Y:S01]  /*01f0*/  @!P0 LDG.E.EL R15, desc[UR4][R2.64] ;  /* 0x00000004020f8981 */ /* 0x000ee2000c2e1900 */
[----:B------:R-:W-:-:S03]  /*0200*/  VIADD R26, R9, 0xffffff60 ;  /* 0xffffff60091a7836 */ /* 0x000fc60000000000 */
[----:B------:R0:W3:Y:S01]  /*0210*/  @!P0 LDG.E.EL R12, desc[UR4][R2.64] ;  /* 0x00000004020c8981 */ /* 0x0000e2000c2e1900 */
[C---:B--2---:R-:W-:Y:S01]  /*0220*/  IMAD.WIDE R16, R9.reuse, 0x4, R16 ;  /* 0x0000000409107825 */ /* 0x044fe200078e0210 */
[----:B------:R-:W-:Y:S02]  /*0230*/  ISETP.GE.U32.AND P1, PT, R26, 0xe0, PT ;  /* 0x000000e01a00780c */ /* 0x000fe40003f26070 */
[C---:B------:R-:W-:Y:S01]  /*0240*/  LOP3.LUT R6, R9.reuse, 0xffffffc0, RZ, 0xc0, !PT ;  /* 0xffffffc009067812 */ /* 0x040fe200078ec0ff */
[C---:B----4-:R-:W-:Y:S01]  /*0250*/  IMAD.WIDE R18, R9.reuse, 0x4, R18 ;  /* 0x0000000409127825 */ /* 0x050fe200078e0212 */
[----:B------:R-:W-:-:S03]  /*0260*/  ISETP.GT.AND P2, PT, R9, 0x1bf, PT ;  /* 0x000001bf0900780c */ /* 0x000fc60003f44270 */
[----:B-----5:R-:W-:Y:S01]  /*0270*/  IMAD.WIDE R42, R9, 0x4, R42 ;  /* 0x00000004092a7825 */ /* 0x020fe200078e022a */
[----:B0-----:R-:W0:Y:S05]  /*0280*/  LDC.64 R2, c[0x0][0x238] ;  /* 0x00008e00ff027b82 */ /* 0x001e2a0000000a00 */
[----:B------:R-:W2:Y:S04]  /*0290*/  @!P1 LDG.E.EL R10, desc[UR4][R16.64+-0x280] ;  /* 0xfffd8004100a9981 */ /* 0x000ea8000c2e1900 */
[----:B------:R1:W4:Y:S01]  /*02a0*/  @!P1 LDG.E.EL R31, desc[UR4][R16.64+-0x280] ;  /* 0xfffd8004101f9981 */ /* 0x000322000c2e1900 */
[----:B------:R-:W-:-:S03]  /*02b0*/  ISETP.NE.AND P3, PT, R6, 0x180, PT ;  /* 0x000001800600780c */ /* 0x000fc60003f65270 */
[----:B------:R-:W5:Y:S01]  /*02c0*/  @P2 LDG.E.EL R29, desc[UR4][R42.64+-0x700] ;  /* 0xfff900042a1d2981 */ /* 0x000f62000c2e1900 */
[----:B------:R-:W-:Y:S01]  /*02d0*/  LEA.HI.SX32 R27, R27, R0, 0xc ;  /* 0x000000001b1b7211 */ /* 0x000fe200078f62ff */
[----:B------:R-:W-:Y:S01]  /*02e0*/  IMAD.WIDE R20, R9, 0x4, R20 ;  /* 0x0000000409147825 */ /* 0x000fe200078e0214 */
[----:B-1----:R-:W1:Y:S07]  /*02f0*/  LDC.64 R16, c[0x0][0x218] ;  /* 0x00008600ff107b82 */ /* 0x002e6e0000000a00 */
[----:B------:R-:W5:Y:S01]  /*0300*/  @!P3 LDG.E.EL R33, desc[UR4][R18.64+-0x600] ;  /* 0xfffa00041221b981 */ /* 0x000f62000c2e1900 */
[----:B------:R-:W-:Y:S01]  /*0310*/  CS2R R6, SRZ ;  /* 0x0000000000067805 */ /* 0x000fe2000001ff00 */
[----:B------:R-:W-:-:S02]  /*0320*/  IMAD R0, R5, -0x1100, R4 ;  /* 0xffffef0005007824 */ /* 0x000fc400078e0204 */
[----:B------:R-:W5:Y:S04]  /*0330*/  @!P1 LDG.E.EL R28, desc[UR4][R20.64+-0x280] ;  /* 0xfffd8004141c9981 */ /* 0x000f68000c2e1900 */
[----:B------:R0:W5:Y:S01]  /*0340*/  @!P3 LDG.E.EL R6, desc[UR4][R18.64+-0x600] ;  /* 0xfffa00041206b981 */ /* 0x000162000c2e1900 */
[----:B------:R-:W-:-:S03]  /*0350*/  IMAD R5, R27, 0xee000, R0 ;  /* 0x000ee0001b057824 */ /* 0x000fc600078e0200 */
[----:B------:R0:W5:Y:S01]  /*0360*/  @!P1 LDG.E.EL R45, desc[UR4][R20.64+-0x280] ;  /* 0xfffd8004142d9981 */ /* 0x000162000c2e1900 */
[----:B------:R-:W-:-:S04]  /*0370*/  IMAD R26, R26, 0x1100, R5 ;  /* 0x000011001a1a7824 */ /* 0x000fc800078e0205 */
[----:B0-----:R-:W-:-:S04]  /*0380*/  IMAD.WIDE R2, R26, 0x4, R2 ;  /* 0x000000041a027825 */ /* 0x001fc800078e0202 */
[----:B------:R-:W-:Y:S01]  /*0390*/  IMAD.MOV.U32 R8, RZ, RZ, RZ ;  /* 0x000000ffff087224 */ /* 0x000fe200078e00ff */
[----:B------:R0:W5:Y:S01]  /*03a0*/  @!P1 LDG.E.64 R24, desc[UR4][R2.64] ;  /* 0x0000000402189981 */ /* 0x000162000c1e1b00 */
[----:B------:R-:W-:Y:S01]  /*03b0*/  CS2R R34, SRZ ;  /* 0x0000000000227805 */ /* 0x000fe2000001ff00 */
[----:B------:R-:W3:Y:S03]  /*03c0*/  LDC.64 R18, c[0x0][0x258] ;  /* 0x00009600ff127b82 */ /* 0x000ee60000000a00 */
[----:B------:R0:W5:Y:S01]  /*03d0*/  @P2 LDG.E.EL R8, desc[UR4][R42.64+-0x700] ;  /* 0xfff900042a082981 */ /* 0x000162000c2e1900 */
[----:B-1----:R-:W-:-:S04]  /*03e0*/  IMAD.WIDE R16, R9, 0x4, R16 ;  /* 0x0000000409107825 */ /* 0x002fc800078e0210 */
[----:B------:R-:W1:Y:S01]  /*03f0*/  LDC.64 R20, c[0x0][0x268] ;  /* 0x00009a00ff147b82 */ /* 0x000e620000000a00 */
[C---:B------:R-:W-:Y:S01]  /*0400*/  IMAD.WIDE R40, R9.reuse, 0x4, R40 ;  /* 0x0000000409287825 */ /* 0x040fe200078e0228 */
[----:B------:R-:W5:Y:S01]  /*0410*/  @!P0 LDG.E.EL R35, desc[UR4][R16.64] ;  /* 0x0000000410238981 */ /* 0x000f62000c2e1900 */
[----:B0-----:R-:W-:Y:S02]  /*0420*/  CS2R R2, SRZ ;  /* 0x0000000000027805 */ /* 0x001fe4000001ff00 */
[----:B------:R-:W-:Y:S01]  /*0430*/  IMAD.MOV.U32 R38, RZ, RZ, RZ ;  /* 0x000000ffff267224 */ /* 0x000fe200078e00ff */
[----:B------:R0:W5:Y:S02]  /*0440*/  @!P0 LDG.E.EL R34, desc[UR4][R16.64] ;  /* 0x0000000410228981 */ /* 0x000164000c2e1900 */
[----:B------:R-:W1:Y:S01]  /*0450*/  LDC.64 R42, c[0x0][0x278] ;  /* 0x00009e00ff2a7b82 */ /* 0x000e620000000a00 */
[----:B---3--:R-:W-:Y:S01]  /*0460*/  IMAD.WIDE R22, R9, 0x4, R22 ;  /* 0x0000000409167825 */ /* 0x008fe200078e0216 */
[----:B------:R-:W3:Y:S04]  /*0470*/  @!P0 LDG.E.EL R11, desc[UR4][R40.64] ;  /* 0x00000004280b8981 */ /* 0x000ee8000c2e1900 */
[----:B------:R0:W3:Y:S02]  /*0480*/  @!P0 LDG.E.EL R7, desc[UR4][R40.64] ;  /* 0x0000000428078981 */ /* 0x0000e4000c2e1900 */
[----:B0-----:R-:W0:Y:S01]  /*0490*/  LDC.64 R16, c[0x0][0x280] ;  /* 0x0000a000ff107b82 */ /* 0x001e220000000a00 */
[----:B------:R-:W-:Y:S01]  /*04a0*/  IMAD.MOV.U32 R0, RZ, RZ, RZ ;  /* 0x000000ffff007224 */ /* 0x000fe200078e00ff */
[----:B------:R-:W3:Y:S01]  /*04b0*/  @!P1 LDG.E.EL R3, desc[UR4][R22.64+-0x280] ;  /* 0xfffd800416039981 */ /* 0x000ee2000c2e1900 */
[----:B------:R-:W-:-:S03]  /*04c0*/  IMAD.MOV.U32 R5, RZ, RZ, RZ ;  /* 0x000000ffff057224 */ /* 0x000fc600078e00ff */
[----:B------:R1:W3:Y:S02]  /*04d0*/  @!P1 LDG.E.EL R38, desc[UR4][R22.64+-0x280] ;  /* 0xfffd800416269981 */ /* 0x0002e4000c2e1900 */
[----:B------:R-:W0:Y:S01]  /*04e0*/  LDC.64 R40, c[0x0][0x290] ;  /* 0x0000a400ff287b82 */ /* 0x000e220000000a00 */
[----:B------:R-:W-:-:S05]  /*04f0*/  IMAD.WIDE R36, R9, 0x4, R36 ;  /* 0x0000000409247825 */ /* 0x000fca00078e0224 */
[----:B------:R-:W3:Y:S02]  /*0500*/  @!P0 LDG.E.EL R5, desc[UR4][R36.64] ;  /* 0x0000000424058981 */ /* 0x000ee4000c2e1900 */
[----:B-1----:R-:W1:Y:S01]  /*0510*/  LDC.64 R22, c[0x0][0x2a0] ;  /* 0x0000a800ff167b82 */ /* 0x002e620000000a00 */
[C---:B------:R-:W-:Y:S01]  /*0520*/  IMAD.WIDE R42, R9.reuse, 0x4, R42 ;  /* 0x00000004092a7825 */ /* 0x040fe200078e022a */
[----:B------:R0:W3:Y:S04]  /*0530*/  @!P0 LDG.E.EL R2, desc[UR4][R36.64] ;  /* 0x0000000424028981 */ /* 0x0000e8000c2e1900 */
[----:B------:R-:W3:Y:S04]  /*0540*/  @!P3 LDG.E.EL R13, desc[UR4][R42.64+-0x600] ;  /* 0xfffa00042a0db981 */ /* 0x000ee8000c2e1900 */
[----:B------:R-:W3:Y:S01]  /*0550*/  @!P3 LDG.E.EL R0, desc[UR4][R42.64+-0x600] ;  /* 0xfffa00042a00b981 */ /* 0x000ee2000c2e1900 */
[----:B------:R-:W-:Y:S01]  /*0560*/  IMAD.WIDE R18, R9, 0x4, R18 ;  /* 0x0000000409127825 */ /* 0x000fe200078e0212 */
[----:B0-----:R-:W-:-:S03]  /*0570*/  CS2R R36, SRZ ;  /* 0x0000000000247805 */ /* 0x001fc6000001ff00 */
[----:B------:R-:W-:-:S03]  /*0580*/  IMAD.WIDE R20, R9, 0x4, R20 ;  /* 0x0000000409147825 */ /* 0x000fc600078e0214 */
[----:B------:R-:W3:Y:S01]  /*0590*/  @!P1 LDG.E.EL R36, desc[UR4][R18.64+-0x280] ;  /* 0xfffd800412249981 */ /* 0x000ee2000c2e1900 */
[----:B------:R-:W-:-:S03]  /*05a0*/  IMAD.WIDE R16, R9, 0x4, R16 ;  /* 0x0000000409107825 */ /* 0x000fc600078e0210 */
[----:B------:R0:W3:Y:S01]  /*05b0*/  @!P1 LDG.E.EL R37, desc[UR4][R18.64+-0x280] ;  /* 0xfffd800412259981 */ /* 0x0000e2000c2e1900 */
[----:B------:R-:W-:-:S03]  /*05c0*/  IMAD.WIDE R40, R9, 0x4, R40 ;  /* 0x0000000409287825 */ /* 0x000fc600078e0228 */
[----:B------:R-:W3:Y:S04]  /*05d0*/  @!P3 LDG.E.EL R32, desc[UR4][R20.64+-0x600] ;  /* 0xfffa00041420b981 */ /* 0x000ee8000c2e1900 */
[----:B------:R1:W3:Y:S01]  /*05e0*/  @!P3 LDG.E.EL R30, desc[UR4][R20.64+-0x600] ;  /* 0xfffa0004141eb981 */ /* 0x0002e2000c2e1900 */
[----:B0-----:R-:W-:-:S03]  /*05f0*/  CS2R R18, SRZ ;  /* 0x0000000000127805 */ /* 0x001fc6000001ff00 */
[----:B------:R-:W3:Y:S01]  /*0600*/  @!P3 LDG.E.EL R14, desc[UR4][R16.64+-0x600] ;  /* 0xfffa0004100eb981 */ /* 0x000ee2000c2e1900 */
[----:B-1----:R-:W-:-:S03]  /*0610*/  IMAD.WIDE R22, R9, 0x4, R22 ;  /* 0x0000000409167825 */ /* 0x002fc600078e0216 */
[----:B------:R0:W3:Y:S01]  /*0620*/  @!P3 LDG.E.EL R18, desc[UR4][R16.64+-0x600] ;  /* 0xfffa00041012b981 */ /* 0x0000e2000c2e1900 */
[----:B------:R-:W1:Y:S03]  /*0630*/  LDC.64 R20, c[0x0][0x2a8] ;  /* 0x0000aa00ff147b82 */ /* 0x000e660000000a00 */
[----:B------:R-:W3:Y:S01]  /*0640*/  @P2 LDG.E.EL R19, desc[UR4][R40.64+-0x700] ;  /* 0xfff9000428132981 */ /* 0x000ee2000c2e1900 */
[----:B0-----:R-:W-:-:S06]  /*0650*/  CS2R R16, SRZ ;  /* 0x0000000000107805 */ /* 0x001fcc000001ff00 */
[----:B------:R-:W3:Y:S04]  /*0660*/  @P2 LDG.E.EL R17, desc[UR4][R22.64+-0x700] ;  /* 0xfff9000416112981 */ /* 0x000ee8000c2e1900 */
[----:B------:R-:W3:Y:S01]  /*0670*/  @P2 LDG.E.EL R16, desc[UR4][R22.64+-0x700] ;  /* 0xfff9000416102981 */ /* 0x000ee2000c2e1900 */
[----:B-1----:R-:W-:-:S04]  /*0680*/  IMAD.WIDE R20, R9, 0x4, R20 ;  /* 0x0000000409147825 */ /* 0x002fc800078e0214 */
[----:B------:R-:W-:-:S06]  /*0690*/  IMAD.MOV.U32 R9, RZ, RZ, RZ ;  /* 0x000000ffff097224 */ /* 0x000fcc00078e00ff */
[----:B------:R-:W3:Y:S01]  /*06a0*/  @P2 LDG.E.EL R9, desc[UR4][R20.64+-0x700] ;  /* 0xfff9000414092981 */ /* 0x000ee2000c2e1900 */
[----:B------:R-:W-:-:S05]  /*06b0*/  SEL R39, R15, RZ, !P0 ;  /* 0x000000ff0f277207 */ /* 0x000fca0004000000 */
[----:B------:R-:W-:Y:S01]  /*06c0*/  FADD R39, R39, 9.9999997473787516356e-06 ;  /* 0x3727c5ac27277421 */ /* 0x000fe20000000000 */
[----:B------:R-:W-:-:S05]  /*06d0*/  SEL R12, R12, RZ, !P0 ;  /* 0x000000ff0c0c7207 */ /* 0x000fca0004000000 */
[----:B------:R-:W0:Y:S01]  /*06e0*/  MUFU.SQRT R39, R39 ;  /* 0x0000002700277308 */ /* 0x000e220000002000 */
[----:B------:R-:W-:Y:S01]  /*06f0*/  FADD R42, R12, 9.9999997473787516356e-06 ;  /* 0x3727c5ac0c2a7421 */ /* 0x000fe20000000000 */
[----:B------:R-:W-:-:S06]  /*0700*/  IMAD.MOV.U32 R15, RZ, RZ, RZ ;  /* 0x000000ffff0f7224 */ /* 0x000fcc00078e00ff */
[----:B------:R-:W1:Y:S01]  /*0710*/  MUFU.SQRT R42, R42 ;  /* 0x0000002a002a7308 */ /* 0x000e620000002000 */
[----:B------:R2:W3:Y:S01]  /*0720*/  @P2 LDG.E.EL R15, desc[UR4][R40.64+-0x700] ;  /* 0xfff90004280f2981 */ /* 0x0004e2000c2e1900 */
[C---:B0-----:R-:W-:Y:S02]  /*0730*/  FSETP.GT.AND P5, PT, R39.reuse, 8.50705917302346158658e+37, PT ;  /* 0x7e8000002700780b */ /* 0x041fe40003fa4000 */
[----:B--2---:R-:W-:Y:S01]  /*0740*/  SEL R40, R10, RZ, !P1 ;  /* 0x000000ff0a287207 */ /* 0x004fe20004800000 */
[----:B------:R-:W-:Y:S01]  /*0750*/  IMAD.MOV.U32 R10, RZ, RZ, 0x3e800000 ;  /* 0x3e800000ff0a7424 */ /* 0x000fe200078e00ff */
[----:B------:R-:W-:Y:S02]  /*0760*/  FSETP.GEU.AND P6, PT, R39, 1.175494350822287508e-38, PT ;  /* 0x008000002700780b */ /* 0x000fe40003fce000 */
[----:B-1----:R-:W-:Y:S02]  /*0770*/  FSETP.GT.AND P4, PT, R42, 8.50705917302346158658e+37, PT ;  /* 0x7e8000002a00780b */ /* 0x002fe40003f84000 */
[----:B----4-:R-:W-:-:S02]  /*0780*/  SEL R22, R31, RZ, !P1 ;  /* 0x000000ff1f167207 */ /* 0x010fc40004800000 */
[----:B------:R-:W-:-:S03]  /*0790*/  FSEL R31, R10, 1, P5 ;  /* 0x3f8000000a1f7808 */ /* 0x000fc60002800000 */
[----:B------:R-:W-:Y:S01]  /*07a0*/  @P5 FMUL R39, R39, 0.25 ;  /* 0x3e80000027275820 */ /* 0x000fe20000400000 */
[----:B------:R-:W-:Y:S01]  /*07b0*/  FSETP.GEU.AND P5, PT, R42, 1.175494350822287508e-38, PT ;  /* 0x008000002a00780b */ /* 0x000fe20003fae000 */
[----:B------:R-:W-:Y:S01]  /*07c0*/  FADD R40, R40, 9.9999997473787516356e-06 ;  /* 0x3727c5ac28287421 */ /* 0x000fe20000000000 */
[----:B------:R-:W-:Y:S01]  /*07d0*/  FADD R22, R22, 9.9999997473787516356e-06 ;  /* 0x3727c5ac16167421 */ /* 0x000fe20000000000 */
[----:B------:R-:W-:-:S04]  /*07e0*/  IMAD.MOV.U32 R12, RZ, RZ, RZ ;  /* 0x000000ffff0c7224 */ /* 0x000fc800078e00ff */
[----:B------:R-:W0:Y:S01]  /*07f0*/  MUFU.SQRT R40, R40 ;  /* 0x0000002800287308 */ /* 0x000e220000002000 */
[----:B------:R-:W-:Y:S01]  /*0800*/  @P4 FMUL R42, R42, 0.25 ;  /* 0x3e8000002a2a4820 */ /* 0x000fe20000400000 */
[----:B------:R-:W-:Y:S01]  /*0810*/  @!P6 FMUL R39, R39, 16777216 ;  /* 0x4b8000002727e820 */ /* 0x000fe20000400000 */
[----:B-----5:R-:W-:Y:S01]  /*0820*/  SEL R23, R33, RZ, !P3 ;  /* 0x000000ff21177207 */ /* 0x020fe20005800000 */
[----:B------:R1:W2:Y:S02]  /*0830*/  @P2 LDG.E.EL R12, desc[UR4][R20.64+-0x700] ;  /* 0xfff90004140c2981 */ /* 0x0002a4000c2e1900 */
[----:B------:R-:W-:Y:S02]  /*0840*/  @!P5 FMUL R42, R42, 16777216 ;  /* 0x4b8000002a2ad820 */ /* 0x000fe40000400000 */
[----:B------:R-:W4:Y:S01]  /*0850*/  MUFU.SQRT R22, R22 ;  /* 0x0000001600167308 */ /* 0x000f220000002000 */
[----:B------:R-:W-:Y:S01]  /*0860*/  FADD R23, R23, 9.9999997473787516356e-06 ;  /* 0x3727c5ac17177421 */ /* 0x000fe20000000000 */
[----:B------:R-:W-:-:S06]  /*0870*/  @!P6 FMUL R31, R31, 16777216 ;  /* 0x4b8000001f1fe820 */ /* 0x000fcc0000400000 */
[----:B-1----:R-:W1:Y:S01]  /*0880*/  MUFU.RCP R20, R39 ;  /* 0x0000002700147308 */ /* 0x002e620000001000 */
[----:B0-----:R-:W-:-:S07]  /*0890*/  FSETP.GT.AND P6, PT, R40, 8.50705917302346158658e+37, PT ;  /* 0x7e8000002800780b */ /* 0x001fce0003fc4000 */
[----:B------:R-:W0:Y:S01]  /*08a0*/  MUFU.RCP R42, R42 ;  /* 0x0000002a002a7308 */ /* 0x000e220000001000 */
[----:B------:R-:W-:Y:S02]  /*08b0*/  FSEL R21, R10, 1, P4 ;  /* 0x3f8000000a157808 */ /* 0x000fe40002000000 */
[----:B------:R-:W-:-:S05]  /*08c0*/  FSETP.GEU.AND P4, PT, R40, 1.175494350822287508e-38, PT ;  /* 0x008000002800780b */ /* 0x000fca0003f8e000 */
[----:B------:R-:W5:Y:S01]  /*08d0*/  MUFU.SQRT R23, R23 ;  /* 0x0000001700177308 */ /* 0x000f620000002000 */
[----:B------:R-:W-:Y:S01]  /*08e0*/  @!P5 FMUL R21, R21, 16777216 ;  /* 0x4b8000001515d820 */ /* 0x000fe20000400000 */
[----:B----4-:R-:W-:Y:S01]  /*08f0*/  FSETP.GT.AND P5, PT, R22, 8.50705917302346158658e+37, PT ;  /* 0x7e8000001600780b */ /* 0x010fe20003fa4000 */
[----:B-1----:R-:W-:Y:S01]  /*0900*/  FMUL R33, R20, R31 ;  /* 0x0000001f14217220 */ /* 0x002fe20000400000 */
[----:B------:R-:W-:Y:S01]  /*0910*/  SEL R20, R6, RZ, !P3 ;  /* 0x000000ff06147207 */ /* 0x000fe20005800000 */
[----:B------:R-:W-:Y:S01]  /*0920*/  @P6 FMUL R40, R40, 0.25 ;  /* 0x3e80000028286820 */ /* 0x000fe20000400000 */
[----:B0-----:R-:W-:Y:S01]  /*0930*/  FMUL R31, R42, R21 ;  /* 0x000000152a1f7220 */ /* 0x001fe20000400000 */
[----:B------:R-:W-:Y:S02]  /*0940*/  FSEL R21, R10, 1, P6 ;  /* 0x3f8000000a157808 */ /* 0x000fe40003000000 */
[----:B------:R-:W-:Y:S01]  /*0950*/  FADD R44, R20, 9.9999997473787516356e-06 ;  /* 0x3727c5ac142c7421 */ /* 0x000fe20000000000 */
[----:B------:R-:W-:-:S02]  /*0960*/  @!P4 FMUL R40, R40, 16777216 ;  /* 0x4b8000002828c820 */ /* 0x000fc40000400000 */
[----:B------:R-:W-:Y:S01]  /*0970*/  @!P4 FMUL R21, R21, 16777216 ;  /* 0x4b8000001515c820 */ /* 0x000fe20000400000 */
[C---:B-----5:R-:W-:Y:S02]  /*0980*/  FSETP.GT.AND P4, PT, R23.reuse, 8.50705917302346158658e+37, PT ;  /* 0x7e8000001700780b */ /* 0x060fe40003f84000 */
[C---:B------:R-:W-:Y:S01]  /*0990*/  FSETP.GEU.AND P6, PT, R22.reuse, 1.175494350822287508e-38, PT ;  /* 0x008000001600780b */ /* 0x040fe20003fce000 */
[----:B------:R-:W-:Y:S01]  /*09a0*/  @P5 FMUL R22, R22, 0.25 ;  /* 0x3e80000016165820 */ /* 0x000fe20000400000 */
[----:B------:R-:W-:Y:S01]  /*09b0*/  FSEL R39, R10, 1, P5 ;  /* 0x3f8000000a277808 */ /* 0x000fe20002800000 */
[----:B------:R-:W0:Y:S01]  /*09c0*/  MUFU.SQRT R44, R44 ;  /* 0x0000002c002c7308 */ /* 0x000e220000002000 */
[----:B------:R-:W-:Y:S02]  /*09d0*/  FSETP.GEU.AND P5, PT, R23, 1.175494350822287508e-38, PT ;  /* 0x008000001700780b */ /* 0x000fe40003fae000 */
[----:B------:R-:W-:-:S05]  /*09e0*/  SEL R29, R29, RZ, P2 ;  /* 0x000000ff1d1d7207 */ /* 0x000fca0001000000 */
[----:B------:R-:W1:Y:S01]  /*09f0*/  MUFU.RCP R6, R40 ;  /* 0x0000002800067308 */ /* 0x000e620000001000 */
[----:B------:R-:W-:Y:S01]  /*0a00*/  @P4 FMUL R23, R23, 0.25 ;  /* 0x3e80000017174820 */ /* 0x000fe20000400000 */
[----:B------:R-:W-:Y:S01]  /*0a10*/  FADD R29, R29, 9.9999997473787516356e-06 ;  /* 0x3727c5ac1d1d7421 */ /* 0x000fe20000000000 */
[----:B------:R-:W-:Y:S01]  /*0a20*/  FSEL R41, R10, 1, P4 ;  /* 0x3f8000000a297808 */ /* 0x000fe20002000000 */
[----:B------:R-:W-:Y:S01]  /*0a30*/  @!P6 FMUL R22, R22, 16777216 ;  /* 0x4b8000001616e820 */ /* 0x000fe20000400000 */
[----:B------:R-:W-:Y:S01]  /*0a40*/  @!P6 FMUL R39, R39, 16777216 ;  /* 0x4b8000002727e820 */ /* 0x000fe20000400000 */
[----:B------:R-:W-:Y:S01]  /*0a50*/  @!P5 FMUL R23, R23, 16777216 ;  /* 0x4b8000001717d820 */ /* 0x000fe20000400000 */
[C---:B0-----:R-:W-:Y:S01]  /*0a60*/  FSETP.GT.AND P6, PT, R44.reuse, 8.50705917302346158658e+37, PT ;  /* 0x7e8000002c00780b */ /* 0x041fe20003fc4000 */
[----:B------:R-:W0:Y:S01]  /*0a70*/  MUFU.SQRT R29, R29 ;  /* 0x0000001d001d7308 */ /* 0x000e220000002000 */
[----:B------:R-:W-:Y:S01]  /*0a80*/  @!P5 FMUL R41, R41, 16777216 ;  /* 0x4b8000002929d820 */ /* 0x000fe20000400000 */
[----:B------:R-:W-:-:S06]  /*0a90*/  FSETP.GEU.AND P5, PT, R44, 1.175494350822287508e-38, PT ;  /* 0x008000002c00780b */ /* 0x000fcc0003fae000 */
[----:B------:R-:W4:Y:S01]  /*0aa0*/  MUFU.RCP R40, R23 ;  /* 0x0000001700287308 */ /* 0x000f220000001000 */
[----:B-1----:R-:W-:Y:S02]  /*0ab0*/  FMUL R6, R6, R21 ;  /* 0x0000001506067220 */ /* 0x002fe40000400000 */
[----:B------:R-:W1:Y:S01]  /*0ac0*/  LDC.64 R20, c[0x0][0x210] ;  /* 0x00008400ff147b82 */ /* 0x000e620000000a00 */
[----:B------:R-:W-:Y:S01]  /*0ad0*/  @P6 FMUL R44, R44, 0.25 ;  /* 0x3e8000002c2c6820 */ /* 0x000fe20000400000 */
[----:B0-----:R-:W-:-:S03]  /*0ae0*/  FSETP.GT.AND P4, PT, R29, 8.50705917302346158658e+37, PT ;  /* 0x7e8000001d00780b */ /* 0x001fc60003f84000 */
[----:B------:R-:W-:Y:S01]  /*0af0*/  @!P5 FMUL R44, R44, 16777216 ;  /* 0x4b8000002c2cd820 */ /* 0x000fe20000400000 */
[----:B------:R-:W0:Y:S01]  /*0b00*/  MUFU.RCP R22, R22 ;  /* 0x0000001600167308 */ /* 0x000e220000001000 */
[----:B------:R-:W-:Y:S02]  /*0b10*/  IMAD R42, R27, -0x220000, R4 ;  /* 0xffde00001b2a7824 */ /* 0x000fe400078e0204 */
[----:B----4-:R-:W-:Y:S01]  /*0b20*/  FMUL R40, R40, R41 ;  /* 0x0000002928287220 */ /* 0x010fe20000400000 */
[----:B------:R-:W-:Y:S02]  /*0b30*/  FSEL R41, R10, 1, P6 ;  /* 0x3f8000000a297808 */ /* 0x000fe40003000000 */
[----:B------:R-:W-:Y:S02]  /*0b40*/  FSETP.GEU.AND P6, PT, R29, 1.175494350822287508e-38, PT ;  /* 0x008000001d00780b */ /* 0x000fe40003fce000 */
[----:B------:R-:W4:Y:S01]  /*0b50*/  MUFU.RCP R44, R44 ;  /* 0x0000002c002c7308 */ /* 0x000f220000001000 */
[----:B------:R-:W-:-:S02]  /*0b60*/  IMAD R43, R27, -0xaa000, R26 ;  /* 0xfff560001b2b7824 */ /* 0x000fc400078e021a */
[----:B------:R-:W-:Y:S02]  /*0b70*/  IMAD R27, R27, 0xaa000, R42 ;  /* 0x000aa0001b1b7824 */ /* 0x000fe400078e022a */
[----:B------:R-:W-:Y:S01]  /*0b80*/  @P4 FMUL R29, R29, 0.25 ;  /* 0x3e8000001d1d4820 */ /* 0x000fe20000400000 */
[----:B0-----:R-:W-:Y:S01]  /*0b90*/  FMUL R39, R22, R39 ;  /* 0x0000002716277220 */ /* 0x001fe20000400000 */
[----:B-1----:R-:W-:Y:S02]  /*0ba0*/  IMAD.WIDE R20, R27, 0x4, R20 ;  /* 0x000000041b147825 */ /* 0x002fe400078e0214 */
[----:B------:R-:W0:Y:S02]  /*0bb0*/  LDC.64 R26, c[0x0][0x260] ;  /* 0x00009800ff1a7b82 */ /* 0x000e240000000a00 */
[----:B------:R-:W-:Y:S01]  /*0bc0*/  @!P6 FMUL R29, R29, 16777216 ;  /* 0x4b8000001d1de820 */ /* 0x000fe20000400000 */
[----:B------:R-:W-:Y:S01]  /*0bd0*/  @!P5 FMUL R41, R41, 16777216 ;  /* 0x4b8000002929d820 */ /* 0x000fe20000400000 */
[----:B------:R-:W-:-:S02]  /*0be0*/  SEL R28, R28, RZ, !P1 ;  /* 0x000000ff1c1c7207 */ /* 0x000fc40004800000 */
[----:B------:R-:W-:Y:S02]  /*0bf0*/  CS2R R22, SRZ ;  /* 0x0000000000167805 */ /* 0x000fe4000001ff00 */
[----:B------:R-:W-:Y:S01]  /*0c00*/  SEL R25, R25, RZ, !P1 ;  /* 0x000000ff19197207 */ /* 0x000fe20004800000 */
[----:B------:R1:W5:Y:S01]  /*0c10*/  MUFU.RCP R42, R29 ;  /* 0x0000001d002a7308 */ /* 0x0003620000001000 */
[----:B----4-:R-:W-:-:S03]  /*0c20*/  FMUL R41, R44, R41 ;  /* 0x000000292c297220 */ /* 0x010fc60000400000 */
[----:B------:R-:W-:Y:S01]  /*0c30*/  FADD R44, R25, -R28 ;  /* 0x8000001c192c7221 */ /* 0x000fe20000000000 */
[----:B------:R4:W2:Y:S01]  /*0c40*/  @!P0 LDG.E.64 R22, desc[UR4][R20.64] ;  /* 0x0000000414168981 */ /* 0x0008a2000c1e1b00 */
[----:B-1----:R-:W1:Y:S01]  /*0c50*/  LDC.64 R28, c[0x0][0x288] ;  /* 0x0000a200ff1c7b82 */ /* 0x002e620000000a00 */
[----:B----4-:R-:W-:-:S05]  /*0c60*/  FSEL R21, R10, 1, P4 ;  /* 0x3f8000000a157808 */ /* 0x010fca0002000000 */
[----:B------:R-:W-:-:S04]  /*0c70*/  @!P6 FMUL R21, R21, 16777216 ;  /* 0x4b8000001515e820 */ /* 0x000fc80000400000 */
[----:B-----5:R-:W-:Y:S01]  /*0c80*/  FMUL R42, R42, R21 ;  /* 0x000000152a2a7220 */ /* 0x020fe20000400000 */
[----:B------:R-:W-:Y:S01]  /*0c90*/  VIADD R21, R43, 0xfff12000 ;  /* 0xfff120002b157836 */ /* 0x000fe20000000000 */
[----:B------:R-:W-:-:S03]  /*0ca0*/  SEL R24, R24, RZ, !P1 ;  /* 0x000000ff18187207 */ /* 0x000fc60004800000 */
[----:B0-----:R-:W-:Y:S01]  /*0cb0*/  IMAD.WIDE R26, R21, 0x4, R26 ;  /* 0x00000004151a7825 */ /* 0x001fe200078e021a */
[----:B------:R-:W-:Y:S02]  /*0cc0*/  CS2R R20, SRZ ;  /* 0x0000000000147805 */ /* 0x000fe4000001ff00 */
[----:B------:R-:W-:Y:S01]  /*0cd0*/  SEL R45, R45, RZ, !P1 ;  /* 0x000000ff2d2d7207 */ /* 0x000fe20004800000 */
[----:B------:R-:W-:-:S03]  /*0ce0*/  VIADD R25, R43, 0xffece000 ;  /* 0xffece0002b197836 */ /* 0x000fc60000000000 */
[----:B------:R0:W4:Y:S01]  /*0cf0*/  @!P3 LDG.E.64 R20, desc[UR4][R26.64] ;  /* 0x000000041a14b981 */ /* 0x000122000c1e1b00 */
[----:B------:R-:W-:Y:S01]  /*0d00*/  FADD R43, R24, -R45 ;  /* 0x8000002d182b7221 */ /* 0x000fe20000000000 */
[----:B-1----:R-:W-:Y:S01]  /*0d10*/  IMAD.WIDE R28, R25, 0x4, R28 ;  /* 0x00000004191c7825 */ /* 0x002fe200078e021c */
[----:B------:R-:W-:-:S06]  /*0d20*/  CS2R R24, SRZ ;  /* 0x0000000000187805 */ /* 0x000fcc000001ff00 */
[----:B------:R1:W5:Y:S01]  /*0d30*/  @P2 LDG.E.64 R24, desc[UR4][R28.64] ;  /* 0x000000041c182981 */ /* 0x000362000c1e1b00 */
[----:B------:R-:W-:-:S05]  /*0d40*/  SEL R8, R8, RZ, P2 ;  /* 0x000000ff08087207 */ /* 0x000fca0001000000 */
[----:B0-----:R-:W-:-:S04]  /*0d50*/  FADD R26, R8, 9.9999997473787516356e-06 ;  /* 0x3727c5ac081a7421 */ /* 0x001fc80000000000 */
[----:B------:R-:W0:Y:S02]  /*0d60*/  MUFU.SQRT R27, R26 ;  /* 0x0000001a001b7308 */ /* 0x000e240000002000 */
[C---:B0-----:R-:W-:Y:S02]  /*0d70*/  FSETP.GT.AND P4, PT, R27.reuse, 8.50705917302346158658e+37, PT ;  /* 0x7e8000001b00780b */ /* 0x041fe40003f84000 */
[----:B------:R-:W-:Y:S02]  /*0d80*/  FSETP.GEU.AND P5, PT, R27, 1.175494350822287508e-38, PT ;  /* 0x008000001b00780b */ /* 0x000fe40003fae000 */
[----:B------:R-:W-:Y:S02]  /*0d90*/  FSEL R45, R10, 1, P4 ;  /* 0x3f8000000a2d7808 */ /* 0x000fe40002000000 */
[----:B------:R-:W-:-:S07]  /*0da0*/  SEL R35, R35, RZ, !P0 ;  /* 0x000000ff23237207 */ /* 0x000fce0004000000 */
[----:B------:R-:W-:-:S04]  /*0db0*/  @P4 FMUL R27, R27, 0.25 ;  /* 0x3e8000001b1b4820 */ /* 0x000fc80000400000 */
[----:B------:R-:W-:Y:S01]  /*0dc0*/  @!P5 FMUL R27, R27, 16777216 ;  /* 0x4b8000001b1bd820 */ /* 0x000fe20000400000 */
[----:B---3--:R-:W-:-:S03]  /*0dd0*/  SEL R30, R30, RZ, !P3 ;  /* 0x000000ff1e1e7207 */ /* 0x008fc60005800000 */
[----:B------:R-:W0:Y:S01]  /*0de0*/  MUFU.RCP R8, R27 ;  /* 0x0000001b00087308 */ /* 0x000e220000001000 */
[----:B------:R-:W-:Y:S01]  /*0df0*/  @!P5 FMUL R45, R45, 16777216 ;  /* 0x4b8000002d2dd820 */ /* 0x000fe20000400000 */
[----:B------:R-:W-:Y:S02]  /*0e00*/  SEL R16, R16, RZ, P2 ;  /* 0x000000ff10107207 */ /* 0x000fe40001000000 */
[----:B------:R-:W-:Y:S02]  /*0e10*/  SEL R9, R9, RZ, P2 ;  /* 0x000000ff09097207 */ /* 0x000fe40001000000 */
[----:B------:R-:W-:Y:S01]  /*0e20*/  SEL R18, R18, RZ, !P3 ;  /* 0x000000ff12127207 */ /* 0x000fe20005800000 */
[----:B0-----:R-:W-:Y:S01]  /*0e30*/  FMUL R8, R8, R45 ;  /* 0x0000002d08087220 */ /* 0x001fe20000400000 */
[----:B------:R-:W-:Y:S02]  /*0e40*/  SEL R13, R13, RZ, !P3 ;  /* 0x000000ff0d0d7207 */ /* 0x000fe40005800000 */
[----:B------:R-:W-:Y:S01]  /*0e50*/  SEL R14, R14, RZ, !P3 ;  /* 0x000000ff0e0e7207 */ /* 0x000fe20005800000 */
[----:B------:R-:W-:Y:S01]  /*0e60*/  FMUL R6, R6, R43 ;  /* 0x0000002b06067220 */ /* 0x000fe20000400000 */
[----:B------:R-:W-:Y:S01]  /*0e70*/  SEL R38, R38, RZ, !P1 ;  /* 0x000000ff26267207 */ /* 0x000fe20004800000 */
[----:B------:R-:W-:Y:S01]  /*0e80*/  FMUL R39, R39, R44 ;  /* 0x0000002c27277220 */ /* 0x000fe20000400000 */
[----:B------:R-:W-:-:S02]  /*0e90*/  SEL R37, R37, RZ, !P1 ;  /* 0x000000ff25257207 */ /* 0x000fc40004800000 */
[----:B-1----:R-:W-:Y:S02]  /*0ea0*/  SEL R29, R3, RZ, !P1 ;  /* 0x000000ff031d7207 */ /* 0x002fe40004800000 */
[----:B------:R-:W-:Y:S01]  /*0eb0*/  SEL R36, R36, RZ, !P1 ;  /* 0x000000ff24247207 */ /* 0x000fe20004800000 */
[----:B------:R-:W-:Y:S01]  /*0ec0*/  FFMA R3, R38, R39, R37 ;  /* 0x0000002726037223 */ /* 0x000fe20000000025 */
[----:B------:R-:W-:Y:S02]  /*0ed0*/  SEL R11, R11, RZ, !P0 ;  /* 0x000000ff0b0b7207 */ /* 0x000fe40004000000 */
[----:B------:R-:W-:Y:S01]  /*0ee0*/  SEL R2, R2, RZ, !P0 ;  /* 0x000000ff02027207 */ /* 0x000fe20004000000 */
[----:B------:R-:W-:Y:S01]  /*0ef0*/  FFMA R6, R29, R6, R36 ;  /* 0x000000061d067223 */ /* 0x000fe20000000024 */
[----:B------:R-:W-:Y:S02]  /*0f00*/  SEL R7, R7, RZ, !P0 ;  /* 0x000000ff07077207 */ /* 0x000fe40004000000 */
[----:B--2---:R-:W-:-:S02]  /*0f10*/  SEL R10, R22, RZ, !P0 ;  /* 0x000000ff160a7207 */ /* 0x004fc40004000000 */
[----:B------:R-:W-:Y:S02]  /*0f20*/  SEL R22, R23, RZ, !P0 ;  /* 0x000000ff17167207 */ /* 0x000fe40004000000 */
[----:B------:R-:W-:Y:S01]  /*0f30*/  SEL R23, R34, RZ, !P0 ;  /* 0x000000ff22177207 */ /* 0x000fe20004000000 */
[----:B------:R-:W-:-:S04]  /*0f40*/  FADD R10, R10, -R35 ;  /* 0x800000230a0a7221 */ /* 0x000fc80000000000 */
[----:B------:R-:W-:Y:S01]  /*0f50*/  FADD R22, R22, -R23 ;  /* 0x8000001716167221 */ /* 0x000fe20000000000 */
[----:B------:R-:W-:Y:S01]  /*0f60*/  SEL R23, R32, RZ, !P3 ;  /* 0x000000ff20177207 */ /* 0x000fe20005800000 */
[----:B------:R-:W-:Y:S01]  /*0f70*/  FMUL R33, R33, R10 ;  /* 0x0000000a21217220 */ /* 0x000fe20000400000 */
[----:B----4-:R-:W-:Y:S02]  /*0f80*/  SEL R21, R21, RZ, !P3 ;  /* 0x000000ff15157207 */ /* 0x010fe40005800000 */
[----:B------:R-:W-:-:S03]  /*0f90*/  SEL R20, R20, RZ, !P3 ;  /* 0x000000ff14147207 */ /* 0x000fc60005800000 */
[----:B------:R-:W-:Y:S01]  /*0fa0*/  FADD R10, R21, -R30 ;  /* 0x8000001e150a7221 */ /* 0x000fe20000000000 */
[----:B------:R-:W-:Y:S01]  /*0fb0*/  SEL R21, R15, RZ, P2 ;  /* 0x000000ff0f157207 */ /* 0x000fe20001000000 */
[----:B------:R-:W-:Y:S01]  /*0fc0*/  FADD R15, R20, -R23 ;  /* 0x80000017140f7221 */ /* 0x000fe20000000000 */
[----:B------:R-:W-:Y:S02]  /*0fd0*/  SEL R20, R19, RZ, P2 ;  /* 0x000000ff13147207 */ /* 0x000fe40001000000 */
[----:B-----5:R-:W-:Y:S02]  /*0fe0*/  SEL R25, R25, RZ, P2 ;  /* 0x000000ff19197207 */ /* 0x020fe40001000000 */
[----:B------:R-:W-:Y:S01]  /*0ff0*/  SEL R24, R24, RZ, P2 ;  /* 0x000000ff18187207 */ /* 0x000fe20001000000 */
[----:B------:R-:W-:Y:S02]  /*1000*/  FMUL R40, R40, R15 ;  /* 0x0000000f28287220 */ /* 0x000fe40000400000 */
[----:B------:R-:W-:-:S02]  /*1010*/  FADD R15, R25, -R20 ;  /* 0x80000014190f7221 */ /* 0x000fc40000000000 */
[----:B------:R-:W-:Y:S01]  /*1020*/  FADD R19, R24, -R21 ;  /* 0x8000001518137221 */ /* 0x000fe20000000000 */
[----:B------:R-:W-:Y:S01]  /*1030*/  SEL R20, R17, RZ, P2 ;  /* 0x000000ff11147207 */ /* 0x000fe20001000000 */
[----:B------:R-:W-:Y:S01]  /*1040*/  FMUL R8, R8, R15 ;  /* 0x0000000f08087220 */ /* 0x000fe20000400000 */
[----:B------:R-:W-:Y:S01]  /*1050*/  SEL R21, R12, RZ, P2 ;  /* 0x000000ff0c157207 */ /* 0x000fe20001000000 */
[----:B------:R-:W-:Y:S01]  /*1060*/  FMUL R19, R42, R19 ;  /* 0x000000132a137220 */ /* 0x000fe20000400000 */
[----:B------:R-:W-:Y:S01]  /*1070*/  SEL R17, R0, RZ, !P3 ;  /* 0x000000ff00117207 */ /* 0x000fe20005800000 */
[----:B------:R-:W-:Y:S01]  /*1080*/  FFMA R0, R16, R8, R9 ;  /* 0x0000000810007223 */ /* 0x000fe20000000009 */
[----:B------:R-:W-:Y:S01]  /*1090*/  FMUL R10, R41, R10 ;  /* 0x0000000a290a7220 */ /* 0x000fe20000400000 */
[----:B------:R-:W-:Y:S01]  /*10a0*/  FFMA R19, R20, R19, R21 ;  /* 0x0000001314137223 */ /* 0x000fe20000000015 */
[----:B------:R-:W0:Y:S01]  /*10b0*/  LDC.64 R8, c[0x0][0x2b0] ;  /* 0x0000ac00ff087b82 */ /* 0x000e220000000a00 */
[----:B------:R-:W-:Y:S01]  /*10c0*/  FFMA R40, R13, R40, R14 ;  /* 0x000000280d287223 */ /* 0x000fe2000000000e */
[----:B------:R-:W-:-:S02]  /*10d0*/  FFMA R10, R17, R10, R18 ;  /* 0x0000000a110a7223 */ /* 0x000fc40000000012 */
[C---:B------:R-:W-:Y:S02]  /*10e0*/  FSETP.GEU.AND P6, PT, R19.reuse, RZ, PT ;  /* 0x000000ff1300720b */ /* 0x040fe40003fce000 */
[----:B------:R-:W-:Y:S02]  /*10f0*/  FSETP.GEU.AND P5, PT, R0, RZ, PT ;  /* 0x000000ff0000720b */ /* 0x000fe40003fae000 */
[----:B------:R-:W-:Y:S02]  /*1100*/  FSEL R19, R19, RZ, P6 ;  /* 0x000000ff13137208 */ /* 0x000fe40003000000 */
[----:B------:R-:W-:Y:S02]  /*1110*/  FSETP.GEU.AND P4, PT, R40, RZ, PT ;  /* 0x000000ff2800720b */ /* 0x000fe40003f8e000 */
[----:B------:R-:W-:Y:S01]  /*1120*/  FSETP.GEU.AND P6, PT, R10, RZ, PT ;  /* 0x000000ff0a00720b */ /* 0x000fe20003fce000 */
[----:B------:R-:W-:Y:S01]  /*1130*/  FMUL R31, R31, R22 ;  /* 0x000000161f1f7220 */ /* 0x000fe20000400000 */
[----:B------:R-:W-:-:S02]  /*1140*/  SEL R12, R5, RZ, !P0 ;  /* 0x000000ff050c7207 */ /* 0x000fc40004000000 */
[----:B------:R-:W-:Y:S02]  /*1150*/  FSEL R0, R0, RZ, P5 ;  /* 0x000000ff00007208 */ /* 0x000fe40002800000 */
[----:B------:R-:W-:Y:S02]  /*1160*/  FSEL R40, R40, RZ, P4 ;  /* 0x000000ff28287208 */ /* 0x000fe40002000000 */
[----:B------:R-:W-:Y:S01]  /*1170*/  FSEL R41, R10, RZ, P6 ;  /* 0x000000ff0a297208 */ /* 0x000fe20003000000 */
[----:B------:R-:W-:Y:S01]  /*1180*/  FFMA R33, R12, R33, R11 ;  /* 0x000000210c217223 */ /* 0x000fe2000000000b */
[----:B------:R-:W-:Y:S01]  /*1190*/  @P3 FSEL R40, R19, RZ, P2 ;  /* 0x000000ff13283208 */ /* 0x000fe20001000000 */
[----:B------:R-:W-:Y:S01]  /*11a0*/  FFMA R31, R2, R31, R7 ;  /* 0x0000001f021f7223 */ /* 0x000fe20000000007 */
[----:B------:R-:W-:Y:S02]  /*11b0*/  @P3 FSEL R41, R0, RZ, P2 ;  /* 0x000000ff00293208 */ /* 0x000fe40001000000 */
[----:B------:R-:W-:-:S02]  /*11c0*/  FSETP.GEU.AND P2, PT, R6, RZ, PT ;  /* 0x000000ff0600720b */ /* 0x000fc40003f4e000 */
[C---:B------:R-:W-:Y:S02]  /*11d0*/  FSETP.GEU.AND P3, PT, R3.reuse, RZ, PT ;  /* 0x000000ff0300720b */ /* 0x040fe40003f6e000 */
[----:B------:R-:W-:Y:S02]  /*11e0*/  @!P1 FSEL R40, R6, RZ, P2 ;  /* 0x000000ff06289208 */ /* 0x000fe40001000000 */
[----:B------:R-:W-:Y:S02]  /*11f0*/  @!P1 FSEL R41, R3, RZ, P3 ;  /* 0x000000ff03299208 */ /* 0x000fe40001800000 */
[----:B------:R-:W-:Y:S02]  /*1200*/  FSETP.GEU.AND P1, PT, R33, RZ, PT ;  /* 0x000000ff2100720b */ /* 0x000fe40003f2e000 */
[----:B------:R-:W-:Y:S01]  /*1210*/  FSETP.GEU.AND P2, PT, R31, RZ, PT ;  /* 0x000000ff1f00720b */ /* 0x000fe20003f4e000 */
[----:B0-----:R-:W-:Y:S01]  /*1220*/  IMAD.WIDE R8, R4, 0x4, R8 ;  /* 0x0000000404087825 */ /* 0x001fe200078e0208 */
[----:B------:R-:W-:-:S02]  /*1230*/  @!P0 FSEL R40, R33, RZ, P1 ;  /* 0x000000ff21288208 */ /* 0x000fc40000800000 */
[----:B------:R-:W-:-:S05]  /*1240*/  @!P0 FSEL R41, R31, RZ, P2 ;  /* 0x000000ff1f298208 */ /* 0x000fca0001000000 */
[----:B------:R-:W-:Y:S01]  /*1250*/  STG.E.64 desc[UR4][R8.64], R40 ;  /* 0x0000002808007986 */ /* 0x000fe2000c101b04 */
[----:B------:R-:W-:Y:S05]  /*1260*/  EXIT ;  /* 0x000000000000794d */ /* 0x000fea0003800000 */
.L_x_0:
[----:B------:R-:W-:-:S00]  /*1270*/  BRA `(.L_x_0) ;  /* 0xfffffffc00fc7947 */ /* 0x000fc0000383ffff */
[----:B------:R-:W-:-:S00]  /*1280*/  NOP ;  /* 0x0000000000007918 */ /* 0x000fc00000000000 */
[----:B------:R-:W-:-:S00]  /*1290*/  NOP ;  /* 0x0000000000007918 */ /* 0x000fc00000000000 */
[----:B------:R-:W-:-:S00]  /*12a0*/  NOP ;  /* 0x0000000000007918 */ /* 0x000fc00000000000 */
[----:B------:R-:W-:-:S00]  /*12b0*/  NOP ;  /* 0x0000000000007918 */ /* 0x000fc00000000000 */
[----:B------:R-:W-:-:S00]  /*12c0*/  NOP ;  /* 0x0000000000007918 */ /* 0x000fc00000000000 */
[----:B------:R-:W-:-:S00]  /*12d0*/  NOP ;  /* 0x0000000000007918 */ /* 0x000fc00000000000 */
[----:B------:R-:W-:-:S00]  /*12e0*/  NOP ;  /* 0x0000000000007918 */ /* 0x000fc00000000000 */
[----:B------:R-:W-:-:S00]  /*12f0*/  NOP ;  /* 0x0000000000007918 */ /* 0x000fc00000000000 */
.L_x_1:


//--------------------- .nv.global.init           --------------------------
	.section	.nv.global.init,"aw",@progbits
.nv.global.init:
	.type		_$_str,@object
	.size		_$_str,(_$_str_$_2 - _$_str)
_$_str:
        /*0000*/ 	.byte	0x5f, 0x5f, 0x43, 0x55, 0x44, 0x41, 0x5f, 0x46, 0x54, 0x5a, 0x00
	.type		_$_str_$_2,@object
	.size		_$_str_$_2,(.L_1 - _$_str_$_2)
_$_str_$_2:
        /*000b*/ 	.byte	0x5f, 0x5f, 0x43, 0x55, 0x44, 0x41, 0x5f, 0x50, 0x52, 0x45, 0x43, 0x5f, 0x53, 0x51, 0x52, 0x54
        /*001b*/ 	.byte	0x00
.L_1:


//--------------------- .nv.constant0.triton_poi_fused_cat_27 --------------------------
	.section	.nv.constant0.triton_poi_fused_cat_27,"a",@progbits
	.sectionflags	@""
	.align	4
.nv.constant0.triton_poi_fused_cat_27:
	.zero		700
